	.headerflags	@"EF_CUDA_TEXMODE_UNIFIED EF_CUDA_64BIT_ADDRESS EF_CUDA_ACCELERATORS EF_CUDA_SM90 EF_CUDA_VIRTUAL_SM(EF_CUDA_SM90)"
	.elftype	@"ET_EXEC"


//--------------------- .nv.info                  --------------------------
	.section	.nv.info,"",@"SHT_CUDA_INFO"
	.align	4


	//----- nvinfo : EIATTR_REGCOUNT
	.align		4
        /*0000*/ 	.byte	0x04, 0x2f
        /*0002*/ 	.short	(.L_1 - .L_0)
	.align		4
.L_0:
        /*0004*/ 	.word	index@(triton_poi_fused_convolution_relu_1)
        /*0008*/ 	.word	0x0000001f


	//----- nvinfo : EIATTR_MIN_STACK_SIZE
	.align		4
.L_1:
        /*000c*/ 	.byte	0x04, 0x12
        /*000e*/ 	.short	(.L_3 - .L_2)
	.align		4
.L_2:
        /*0010*/ 	.word	index@(triton_poi_fused_convolution_relu_1)
        /*0014*/ 	.word	0x00000000


	//----- nvinfo : EIATTR_FRAME_SIZE
	.align		4
.L_3:
        /*0018*/ 	.byte	0x04, 0x11
        /*001a*/ 	.short	(.L_5 - .L_4)
	.align		4
.L_4:
        /*001c*/ 	.word	index@(triton_poi_fused_convolution_relu_1)
        /*0020*/ 	.word	0x00000000


	//----- nvinfo : EIATTR_MIN_STACK_SIZE
	.align		4
.L_5:
        /*0024*/ 	.byte	0x04, 0x12
        /*0026*/ 	.short	(.L_7 - .L_6)
	.align		4
.L_6:
        /*0028*/ 	.word	index@(triton_poi_fused_convolution_relu_1)
        /*002c*/ 	.word	0x00000000
.L_7:


//--------------------- .nv.info.triton_poi_fused_convolution_relu_1 --------------------------
	.section	.nv.info.triton_poi_fused_convolution_relu_1,"",@"SHT_CUDA_INFO"
	.sectionflags	@""
	.align	4


	//----- nvinfo : EIATTR_CUDA_API_VERSION
	.align		4
        /*0000*/ 	.byte	0x04, 0x37
        /*0002*/ 	.short	(.L_9 - .L_8)
.L_8:
        /*0004*/ 	.word	0x0000007c


	//----- nvinfo : EIATTR_KPARAM_INFO
	.align		4
.L_9:
        /*0008*/ 	.byte	0x04, 0x17
        /*000a*/ 	.short	(.L_11 - .L_10)
.L_10:
        /*000c*/ 	.word	0x00000000
        /*0010*/ 	.short	0x0003
        /*0012*/ 	.short	0x0014
        /*0014*/ 	.byte	0x00, 0xf0, 0x11, 0x00


	//----- nvinfo : EIATTR_KPARAM_INFO
	.align		4
.L_11:
        /*0018*/ 	.byte	0x04, 0x17
        /*001a*/ 	.short	(.L_13 - .L_12)
.L_12:
        /*001c*/ 	.word	0x00000000
        /*0020*/ 	.short	0x0002
        /*0022*/ 	.short	0x0010
        /*0024*/ 	.byte	0x00, 0xf0, 0x11, 0x00


	//----- nvinfo : EIATTR_KPARAM_INFO
	.align		4
.L_13:
        /*0028*/ 	.byte	0x04, 0x17
        /*002a*/ 	.short	(.L_15 - .L_14)
.L_14:
        /*002c*/ 	.word	0x00000000
        /*0030*/ 	.short	0x0001
        /*0032*/ 	.short	0x0008
        /*0034*/ 	.byte	0x00, 0xf4, 0x21, 0x00


	//----- nvinfo : EIATTR_KPARAM_INFO
	.align		4
.L_15:
        /*0038*/ 	.byte	0x04, 0x17
        /*003a*/ 	.short	(.L_17 - .L_16)
.L_16:
        /*003c*/ 	.word	0x00000000
        /*0040*/ 	.short	0x0000
        /*0042*/ 	.short	0x0000
        /*0044*/ 	.byte	0x00, 0xf4, 0x21, 0x00


	//----- nvinfo : EIATTR_SPARSE_MMA_MASK
	.align		4
.L_17:
        /*0048*/ 	.byte	0x03, 0x50
        /*004a*/ 	.short	0x0000


	//----- nvinfo : EIATTR_MAXREG_COUNT
	.align		4
        /*004c*/ 	.byte	0x03, 0x1b
        /*004e*/ 	.short	0x00ff


	//----- nvinfo : EIATTR_EXIT_INSTR_OFFSETS
	.align		4
        /*0050*/ 	.byte	0x04, 0x1c
        /*0052*/ 	.short	(.L_19 - .L_18)


	//   ....[0]....
.L_18:
        /*0054*/ 	.word	0x000005e0


	//   ....[1]....
        /*0058*/ 	.word	0x00000630


	//----- nvinfo : EIATTR_REQNTID
	.align		4
.L_19:
        /*005c*/ 	.byte	0x04, 0x10
        /*005e*/ 	.short	(.L_21 - .L_20)
.L_20:
        /*0060*/ 	.word	0x00000080
        /*0064*/ 	.word	0x00000001
        /*0068*/ 	.word	0x00000001


	//----- nvinfo : EIATTR_CBANK_PARAM_SIZE
	.align		4
.L_21:
        /*006c*/ 	.byte	0x03, 0x19
        /*006e*/ 	.short	0x0018


	//----- nvinfo : EIATTR_PARAM_CBANK
	.align		4
        /*0070*/ 	.byte	0x04, 0x0a
        /*0072*/ 	.short	(.L_23 - .L_22)
	.align		4
.L_22:
        /*0074*/ 	.word	index@(.nv.constant0.triton_poi_fused_convolution_relu_1)
        /*0078*/ 	.short	0x0210
        /*007a*/ 	.short	0x0018


	//----- nvinfo : EIATTR_SW_WAR
	.align		4
.L_23:
        /*007c*/ 	.byte	0x04, 0x36
        /*007e*/ 	.short	(.L_25 - .L_24)
.L_24:
        /*0080*/ 	.word	0x00000008
.L_25:


//--------------------- .nv.callgraph             --------------------------
	.section	.nv.callgraph,"",@"SHT_CUDA_CALLGRAPH"
	.align	4
	.sectionentsize	8
	.align		4
        /*0000*/ 	.word	0x00000000
	.align		4
        /*0004*/ 	.word	0xffffffff
	.align		4
        /*0008*/ 	.word	0x00000000
	.align		4
        /*000c*/ 	.word	0xfffffffe
	.align		4
        /*0010*/ 	.word	0x00000000
	.align		4
        /*0014*/ 	.word	0xfffffffd
	.align		4
        /*0018*/ 	.word	0x00000000
	.align		4
        /*001c*/ 	.word	0xfffffffc


//--------------------- .text.triton_poi_fused_convolution_relu_1 --------------------------
	.section	.text.triton_poi_fused_convolution_relu_1,"ax",@progbits
	.sectionflags	@"SHF_BARRIERS=1"
	.align	128
        .global         triton_poi_fused_convolution_relu_1
        .type           triton_poi_fused_convolution_relu_1,@function
        .size           triton_poi_fused_convolution_relu_1,(.L_x_1 - triton_poi_fused_convolution_relu_1)
        .other          triton_poi_fused_convolution_relu_1,@"STO_CUDA_ENTRY STV_DEFAULT"
triton_poi_fused_convolution_relu_1:
.text.triton_poi_fused_convolution_relu_1:
[----:B------:R-:W0:Y:S01]  /*0000*/  LDC R1, c[0x0][0x28] ;  /* 0x00000a00ff017b82 */ /* 0x000e220000000800 */
[----:B------:R-:W1:Y:S07]  /*0010*/  S2R R0, SR_CTAID.X ;  /* 0x0000000000007919 */ /* 0x000e6e0000002500 */
[----:B------:R-:W2:Y:S01]  /*0020*/  LDC.64 R14, c[0x0][0x210] ;  /* 0x00008400ff0e7b82 */ /* 0x000ea20000000a00 */
[----:B------:R-:W-:Y:S01]  /*0030*/  IMAD.MOV.U32 R19, RZ, RZ, RZ ;  /* 0x000000ffff137224 */ /* 0x000fe200078e00ff */
[----:B------:R-:W-:Y:S01]  /*0040*/  ULDC.64 UR6, c[0x0][0x208] ;  /* 0x0000820000067ab9 */ /* 0x000fe20000000a00 */
[----:B------:R-:W3:Y:S01]  /*0050*/  S2R R21, SR_TID.X ;  /* 0x0000000000157919 */ /* 0x000ee20000002100 */
[----:B------:R-:W4:Y:S01]  /*0060*/  S2R R18, SR_CTAID.Y ;  /* 0x0000000000127919 */ /* 0x000f220000002600 */
[----:B------:R-:W-:-:S02]  /*0070*/  IMAD.MOV.U32 R20, RZ, RZ, RZ ;  /* 0x000000ffff147224 */ /* 0x000fc400078e00ff */
[----:B-1----:R-:W-:Y:S01]  /*0080*/  IMAD.SHL.U32 R0, R0, 0x10, RZ ;  /* 0x0000001000007824 */ /* 0x002fe200078e00ff */
[----:B---3--:R-:W-:-:S04]  /*0090*/  SHF.R.U32.HI R17, RZ, 0x4, R21 ;  /* 0x00000004ff117819 */ /* 0x008fc80000011615 */
[----:B------:R-:W-:Y:S01]  /*00a0*/  LOP3.LUT R6, R0, 0xf, R21, 0xf8, !PT ;  /* 0x0000000f00067812 */ /* 0x000fe200078ef815 */
[----:B----4-:R-:W-:Y:S01]  /*00b0*/  IMAD.SHL.U32 R16, R18, 0x40, RZ ;  /* 0x0000004012107824 */ /* 0x010fe200078e00ff */
[----:B------:R-:W-:Y:S02]  /*00c0*/  SGXT.U32 R17, R17, 0x3 ;  /* 0x000000031111781a */ /* 0x000fe40000000000 */
[----:B------:R-:W-:Y:S02]  /*00d0*/  ISETP.GE.AND P0, PT, R6, 0x9, PT ;  /* 0x000000090600780c */ /* 0x000fe40003f06270 */
[----:B------:R-:W-:Y:S02]  /*00e0*/  LOP3.LUT R2, R16, R17, RZ, 0xfc, !PT ;  /* 0x0000001110027212 */ /* 0x000fe400078efcff */
[----:B------:R-:W-:Y:S02]  /*00f0*/  LOP3.LUT R3, R16, 0x8, R17, 0xfe, !PT ;  /* 0x0000000810037812 */ /* 0x000fe400078efe11 */
[----:B------:R-:W-:Y:S01]  /*0100*/  LOP3.LUT R4, R16, 0x10, R17, 0xfe, !PT ;  /* 0x0000001010047812 */ /* 0x000fe200078efe11 */
[--C-:B------:R-:W-:Y:S01]  /*0110*/  IMAD R27, R2, 0x9, R6.reuse ;  /* 0x00000009021b7824 */ /* 0x100fe200078e0206 */
        /* <DEDUP_REMOVED lines=9> */
[----:B------:R-:W-:-:S02]  /*01b0*/  IMAD R11, R11, 0x9, R6 ;  /* 0x000000090b0b7824 */ /* 0x000fc400078e0206 */
[--C-:B------:R-:W-:Y:S02]  /*01c0*/  IMAD R13, R13, 0x9, R6.reuse ;  /* 0x000000090d0d7824 */ /* 0x100fe400078e0206 */
[----:B------:R-:W-:Y:S02]  /*01d0*/  IMAD R23, R23, 0x9, R6 ;  /* 0x0000000917177824 */ /* 0x000fe400078e0206 */
[----:B--2---:R-:W-:-:S04]  /*01e0*/  IMAD.WIDE R26, R27, 0x4, R14 ;  /* 0x000000041b1a7825 */ /* 0x004fc800078e020e */
[--C-:B------:R-:W-:Y:S01]  /*01f0*/  IMAD.WIDE R2, R3, 0x4, R14.reuse ;  /* 0x0000000403027825 */ /* 0x100fe200078e020e */
[----:B------:R1:W2:Y:S01]  /*0200*/  @!P0 LDG.E.EL R19, desc[UR6][R26.64] ;  /* 0x000000061a138981 */ /* 0x0002a2000c2e1900 */
[----:B------:R-:W-:Y:S02]  /*0210*/  CS2R R24, SRZ ;  /* 0x0000000000187805 */ /* 0x000fe4000001ff00 */
[--C-:B------:R-:W-:Y:S01]  /*0220*/  IMAD.WIDE R4, R5, 0x4, R14.reuse ;  /* 0x0000000405047825 */ /* 0x100fe200078e020e */
[----:B------:R3:W4:Y:S03]  /*0230*/  @!P0 LDG.E.EL R20, desc[UR6][R2.64] ;  /* 0x0000000602148981 */ /* 0x000726000c2e1900 */
[----:B------:R-:W-:-:S04]  /*0240*/  IMAD.WIDE R6, R7, 0x4, R14 ;  /* 0x0000000407067825 */ /* 0x000fc800078e020e */
[----:B------:R-:W-:-:S04]  /*0250*/  IMAD.WIDE R8, R9, 0x4, R14 ;  /* 0x0000000409087825 */ /* 0x000fc800078e020e */
[----:B------:R-:W-:-:S04]  /*0260*/  IMAD.WIDE R10, R11, 0x4, R14 ;  /* 0x000000040b0a7825 */ /* 0x000fc800078e020e */
[--C-:B------:R-:W-:Y:S01]  /*0270*/  IMAD.WIDE R12, R13, 0x4, R14.reuse ;  /* 0x000000040d0c7825 */ /* 0x100fe200078e020e */
[----:B-1----:R-:W-:Y:S01]  /*0280*/  CS2R R26, SRZ ;  /* 0x00000000001a7805 */ /* 0x002fe2000001ff00 */
[----:B------:R-:W5:Y:S02]  /*0290*/  @!P0 LDG.E.EL R24, desc[UR6][R6.64] ;  /* 0x0000000606188981 */ /* 0x000f64000c2e1900 */
[----:B------:R-:W-:Y:S01]  /*02a0*/  IMAD.WIDE R14, R23, 0x4, R14 ;  /* 0x00000004170e7825 */ /* 0x000fe200078e020e */
[----:B------:R-:W-:Y:S01]  /*02b0*/  HFMA2.MMA R23, -RZ, RZ, 0, 0 ;  /* 0x00000000ff177435 */ /* 0x000fe200000001ff */
[----:B------:R-:W5:Y:S02]  /*02c0*/  @!P0 LDG.E.EL R25, desc[UR6][R10.64] ;  /* 0x000000060a198981 */ /* 0x000f64000c2e1900 */
[----:B------:R-:W-:Y:S02]  /*02d0*/  IMAD.MOV.U32 R22, RZ, RZ, RZ ;  /* 0x000000ffff167224 */ /* 0x000fe400078e00ff */
[----:B------:R-:W5:Y:S04]  /*02e0*/  @!P0 LDG.E.EL R27, desc[UR6][R12.64] ;  /* 0x000000060c1b8981 */ /* 0x000f68000c2e1900 */
[----:B------:R-:W5:Y:S04]  /*02f0*/  @!P0 LDG.E.EL R22, desc[UR6][R4.64] ;  /* 0x0000000604168981 */ /* 0x000f68000c2e1900 */
[----:B------:R1:W5:Y:S04]  /*0300*/  @!P0 LDG.E.EL R23, desc[UR6][R8.64] ;  /* 0x0000000608178981 */ /* 0x000368000c2e1900 */
[----:B------:R-:W5:Y:S01]  /*0310*/  @!P0 LDG.E.EL R26, desc[UR6][R14.64] ;  /* 0x000000060e1a8981 */ /* 0x000f62000c2e1900 */
[----:B------:R-:W1:Y:S01]  /*0320*/  S2UR UR5, SR_CgaCtaId ;  /* 0x00000000000579c3 */ /* 0x000e620000008800 */
[----:B---3--:R-:W-:Y:S01]  /*0330*/  IMAD.SHL.U32 R2, R21, 0x40, RZ ;  /* 0x0000004015027824 */ /* 0x008fe200078e00ff */
[----:B------:R-:W-:-:S04]  /*0340*/  UMOV UR4, 0x400 ;  /* 0x0000040000047882 */ /* 0x000fc80000000000 */
[----:B------:R-:W-:-:S04]  /*0350*/  LOP3.LUT R2, R2, 0x3c0, RZ, 0xc0, !PT ;  /* 0x000003c002027812 */ /* 0x000fc800078ec0ff */
[----:B------:R-:W-:Y:S01]  /*0360*/  LOP3.LUT R3, R2, R17, RZ, 0xfc, !PT ;  /* 0x0000001102037212 */ /* 0x000fe200078efcff */
[----:B01----:R-:W-:-:S06]  /*0370*/  UPRMT UR4, UR5, 0x654, UR4 ;  /* 0x0000065405047896 */ /* 0x003fcc0008000004 */
[----:B------:R-:W-:-:S05]  /*0380*/  LEA.HI R2, R2, UR4, RZ, 0x1e ;  /* 0x0000000402027c11 */ /* 0x000fca000f8ff0ff */
[----:B------:R-:W-:Y:S01]  /*0390*/  IMAD R28, R3, 0x4, R2 ;  /* 0x00000004031c7824 */ /* 0x000fe200078e0202 */
[C---:B------:R-:W-:Y:S01]  /*03a0*/  LOP3.LUT R2, R21.reuse, 0x70, RZ, 0xc0, !PT ;  /* 0x0000007015027812 */ /* 0x040fe200078ec0ff */
[----:B------:R-:W-:-:S03]  /*03b0*/  IMAD.SHL.U32 R21, R21, 0x4, RZ ;  /* 0x0000000415157824 */ /* 0x000fc600078e00ff */
[----:B------:R-:W-:Y:S02]  /*03c0*/  IADD3 R3, R2, UR4, RZ ;  /* 0x0000000402037c10 */ /* 0x000fe4000fffe0ff */
[----:B------:R-:W-:-:S05]  /*03d0*/  LOP3.LUT R8, R21, 0x1fc, RZ, 0xc0, !PT ;  /* 0x000001fc15087812 */ /* 0x000fca00078ec0ff */
[----:B------:R-:W-:Y:S01]  /*03e0*/  IMAD R4, R8, 0x4, R3 ;  /* 0x0000000408047824 */ /* 0x000fe200078e0203 */
[----:B------:R-:W-:Y:S02]  /*03f0*/  SHF.R.S32.HI R3, RZ, 0x19, R18 ;  /* 0x00000019ff037819 */ /* 0x000fe40000011412 */
[----:B------:R-:W-:Y:S02]  /*0400*/  LOP3.LUT R16, R16, 0x3c, R21, 0xf8, !PT ;  /* 0x0000003c10107812 */ /* 0x000fe400078ef815 */
[----:B------:R-:W-:-:S04]  /*0410*/  SGXT R3, R3, 0x1 ;  /* 0x000000010303781a */ /* 0x000fc80000000200 */
[----:B------:R-:W-:Y:S02]  /*0420*/  LEA.HI R9, R3, R16, RZ, 0x6 ;  /* 0x0000001003097211 */ /* 0x000fe400078f30ff */
[----:B------:R-:W0:Y:S02]  /*0430*/  LDC.64 R2, c[0x0][0x218] ;  /* 0x00008600ff027b82 */ /* 0x000e240000000a00 */
[----:B------:R-:W-:Y:S02]  /*0440*/  LOP3.LUT R11, R9, 0xffffffc0, RZ, 0xc0, !PT ;  /* 0xffffffc0090b7812 */ /* 0x000fe400078ec0ff */
[----:B------:R-:W-:Y:S02]  /*0450*/  SHF.R.S32.HI R10, RZ, 0x6, R9 ;  /* 0x00000006ff0a7819 */ /* 0x000fe40000011409 */
[----:B------:R-:W-:Y:S01]  /*0460*/  LOP3.LUT R9, R0, R17, RZ, 0xfc, !PT ;  /* 0x0000001100097212 */ /* 0x000fe200078efcff */
[----:B------:R-:W-:Y:S01]  /*0470*/  IMAD.IADD R11, R16, 0x1, -R11 ;  /* 0x00000001100b7824 */ /* 0x000fe200078e0a0b */
[----:B------:R-:W-:-:S02]  /*0480*/  LOP3.LUT R0, R0, 0x8, R17, 0xfe, !PT ;  /* 0x0000000800007812 */ /* 0x000fc400078efe11 */
[----:B------:R-:W-:Y:S01]  /*0490*/  LOP3.LUT R13, R8, 0x200, RZ, 0xfc, !PT ;  /* 0x00000200080d7812 */ /* 0x000fe200078efcff */
[----:B------:R-:W-:Y:S01]  /*04a0*/  IMAD R12, R10, 0x240, R11 ;  /* 0x000002400a0c7824 */ /* 0x000fe200078e020b */
[C---:B------:R-:W-:Y:S02]  /*04b0*/  ISETP.GE.AND P1, PT, R9.reuse, 0x9, PT ;  /* 0x000000090900780c */ /* 0x040fe40003f26270 */
[----:B------:R-:W-:Y:S01]  /*04c0*/  ISETP.GE.AND P0, PT, R0, 0x9, PT ;  /* 0x000000090000780c */ /* 0x000fe20003f06270 */
[----:B------:R-:W-:Y:S01]  /*04d0*/  IMAD R11, R9, 0x40, R12 ;  /* 0x00000040090b7824 */ /* 0x000fe200078e020c */
[----:B------:R-:W-:-:S04]  /*04e0*/  SHF.R.U32.HI R13, RZ, 0x2, R13 ;  /* 0x00000002ff0d7819 */ /* 0x000fc8000001160d */
[----:B------:R-:W-:Y:S01]  /*04f0*/  LOP3.LUT R13, R13, 0xf0, RZ, 0xc0, !PT ;  /* 0x000000f00d0d7812 */ /* 0x000fe200078ec0ff */
[----:B0-----:R-:W-:-:S03]  /*0500*/  IMAD.WIDE R10, R11, 0x4, R2 ;  /* 0x000000040b0a7825 */ /* 0x001fc600078e0202 */
[----:B------:R-:W-:-:S05]  /*0510*/  IADD3 R13, R13, UR4, RZ ;  /* 0x000000040d0d7c10 */ /* 0x000fca000fffe0ff */
[----:B------:R-:W-:Y:S01]  /*0520*/  IMAD R13, R8, 0x4, R13 ;  /* 0x00000004080d7824 */ /* 0x000fe200078e020d */
[----:B--2---:R-:W-:Y:S04]  /*0530*/  STS [R28], R19 ;  /* 0x000000131c007388 */ /* 0x004fe80000000800 */
[----:B----4-:R-:W-:Y:S04]  /*0540*/  STS [R28+0x20], R20 ;  /* 0x000020141c007388 */ /* 0x010fe80000000800 */
[----:B-----5:R-:W-:Y:S04]  /*0550*/  STS [R28+0x60], R24 ;  /* 0x000060181c007388 */ /* 0x020fe80000000800 */
[----:B------:R-:W-:Y:S04]  /*0560*/  STS [R28+0xa0], R25 ;  /* 0x0000a0191c007388 */ /* 0x000fe80000000800 */
[----:B------:R-:W-:Y:S04]  /*0570*/  STS [R28+0xc0], R27 ;  /* 0x0000c01b1c007388 */ /* 0x000fe80000000800 */
[----:B------:R-:W-:Y:S04]  /*0580*/  STS [R28+0x40], R22 ;  /* 0x000040161c007388 */ /* 0x000fe80000000800 */
[----:B------:R-:W-:Y:S04]  /*0590*/  STS [R28+0x80], R23 ;  /* 0x000080171c007388 */ /* 0x000fe80000000800 */
[----:B------:R-:W-:Y:S01]  /*05a0*/  STS [R28+0xe0], R26 ;  /* 0x0000e01a1c007388 */ /* 0x000fe20000000800 */
[----:B------:R-:W-:Y:S06]  /*05b0*/  BAR.SYNC.DEFER_BLOCKING 0x0 ;  /* 0x0000000000007b1d */ /* 0x000fec0000010000 */
[----:B------:R-:W0:Y:S04]  /*05c0*/  LDS.128 R4, [R4] ;  /* 0x0000000004047984 */ /* 0x000e280000000c00 */
[----:B0-----:R0:W-:Y:S02]  /*05d0*/  @!P1 STG.E.128 desc[UR6][R10.64], R4 ;  /* 0x000000040a009986 */ /* 0x0011e4000c101d06 */
[----:B0-----:R-:W-:Y:S05]  /*05e0*/  @P0 EXIT ;  /* 0x000000000000094d */ /* 0x001fea0003800000 */
[----:B0-----:R-:W0:Y:S01]  /*05f0*/  LDS.128 R8, [R13+0x800] ;  /* 0x000800000d087984 */ /* 0x001e220000000c00 */
[----:B------:R-:W-:-:S04]  /*0600*/  IMAD R5, R0, 0x40, R12 ;  /* 0x0000004000057824 */ /* 0x000fc800078e020c */
[----:B------:R-:W-:-:S05]  /*0610*/  IMAD.WIDE R2, R5, 0x4, R2 ;  /* 0x0000000405027825 */ /* 0x000fca00078e0202 */
[----:B0-----:R-:W-:Y:S01]  /*0620*/  STG.E.128 desc[UR6][R2.64], R8 ;  /* 0x0000000802007986 */ /* 0x001fe2000c101d06 */
[----:B------:R-:W-:Y:S05]  /*0630*/  EXIT ;  /* 0x000000000000794d */ /* 0x000fea0003800000 */
.L_x_0:
[----:B------:R-:W-:-:S00]  /*0640*/  BRA `(.L_x_0) ;  /* 0xfffffffc00fc7947 */ /* 0x000fc0000383ffff */
[----:B------:R-:W-:-:S00]  /*0650*/  NOP ;  /* 0x0000000000007918 */ /* 0x000fc00000000000 */
        /* <DEDUP_REMOVED lines=10> */
.L_x_1:


//--------------------- .nv.shared.triton_poi_fused_convolution_relu_1 --------------------------
	.section	.nv.shared.triton_poi_fused_convolution_relu_1,"aw",@nobits
	.sectionflags	@""
	.align	16
	.zero		1024


//--------------------- .nv.constant0.triton_poi_fused_convolution_relu_1 --------------------------
	.section	.nv.constant0.triton_poi_fused_convolution_relu_1,"a",@progbits
	.sectionflags	@""
	.align	4
.nv.constant0.triton_poi_fused_convolution_relu_1:
	.zero		552
